	.headerflags	@"EF_CUDA_TEXMODE_UNIFIED EF_CUDA_64BIT_ADDRESS EF_CUDA_ACCELERATORS EF_CUDA_SM90 EF_CUDA_VIRTUAL_SM(EF_CUDA_SM90)"
	.elftype	@"ET_EXEC"


//--------------------- .nv.info                  --------------------------
	.section	.nv.info,"",@"SHT_CUDA_INFO"
	.align	4


	//----- nvinfo : EIATTR_REGCOUNT
	.align		4
        /*0000*/ 	.byte	0x04, 0x2f
        /*0002*/ 	.short	(.L_1 - .L_0)
	.align		4
.L_0:
        /*0004*/ 	.word	index@(triton_poi_fused_convolution_relu_6)
        /*0008*/ 	.word	0x00000012


	//----- nvinfo : EIATTR_MIN_STACK_SIZE
	.align		4
.L_1:
        /*000c*/ 	.byte	0x04, 0x12
        /*000e*/ 	.short	(.L_3 - .L_2)
	.align		4
.L_2:
        /*0010*/ 	.word	index@(triton_poi_fused_convolution_relu_6)
        /*0014*/ 	.word	0x00000000


	//----- nvinfo : EIATTR_FRAME_SIZE
	.align		4
.L_3:
        /*0018*/ 	.byte	0x04, 0x11
        /*001a*/ 	.short	(.L_5 - .L_4)
	.align		4
.L_4:
        /*001c*/ 	.word	index@(triton_poi_fused_convolution_relu_6)
        /*0020*/ 	.word	0x00000000


	//----- nvinfo : EIATTR_MIN_STACK_SIZE
	.align		4
.L_5:
        /*0024*/ 	.byte	0x04, 0x12
        /*0026*/ 	.short	(.L_7 - .L_6)
	.align		4
.L_6:
        /*0028*/ 	.word	index@(triton_poi_fused_convolution_relu_6)
        /*002c*/ 	.word	0x00000000
.L_7:


//--------------------- .nv.info.triton_poi_fused_convolution_relu_6 --------------------------
	.section	.nv.info.triton_poi_fused_convolution_relu_6,"",@"SHT_CUDA_INFO"
	.sectionflags	@""
	.align	4


	//----- nvinfo : EIATTR_CUDA_API_VERSION
	.align		4
        /*0000*/ 	.byte	0x04, 0x37
        /*0002*/ 	.short	(.L_9 - .L_8)
.L_8:
        /*0004*/ 	.word	0x0000007c


	//----- nvinfo : EIATTR_KPARAM_INFO
	.align		4
.L_9:
        /*0008*/ 	.byte	0x04, 0x17
        /*000a*/ 	.short	(.L_11 - .L_10)
.L_10:
        /*000c*/ 	.word	0x00000000
        /*0010*/ 	.short	0x0002
        /*0012*/ 	.short	0x0010
        /*0014*/ 	.byte	0x00, 0xf0, 0x11, 0x00


	//----- nvinfo : EIATTR_KPARAM_INFO
	.align		4
.L_11:
        /*0018*/ 	.byte	0x04, 0x17
        /*001a*/ 	.short	(.L_13 - .L_12)
.L_12:
        /*001c*/ 	.word	0x00000000
        /*0020*/ 	.short	0x0001
        /*0022*/ 	.short	0x0008
        /*0024*/ 	.byte	0x00, 0xf4, 0x21, 0x00


	//----- nvinfo : EIATTR_KPARAM_INFO
	.align		4
.L_13:
        /*0028*/ 	.byte	0x04, 0x17
        /*002a*/ 	.short	(.L_15 - .L_14)
.L_14:
        /*002c*/ 	.word	0x00000000
        /*0030*/ 	.short	0x0000
        /*0032*/ 	.short	0x0000
        /*0034*/ 	.byte	0x00, 0xf4, 0x21, 0x00


	//----- nvinfo : EIATTR_SPARSE_MMA_MASK
	.align		4
.L_15:
        /*0038*/ 	.byte	0x03, 0x50
        /*003a*/ 	.short	0x0000


	//----- nvinfo : EIATTR_MAXREG_COUNT
	.align		4
        /*003c*/ 	.byte	0x03, 0x1b
        /*003e*/ 	.short	0x00ff


	//----- nvinfo : EIATTR_EXIT_INSTR_OFFSETS
	.align		4
        /*0040*/ 	.byte	0x04, 0x1c
        /*0042*/ 	.short	(.L_17 - .L_16)


	//   ....[0]....
.L_16:
        /*0044*/ 	.word	0x00000380


	//----- nvinfo : EIATTR_REQNTID
	.align		4
.L_17:
        /*0048*/ 	.byte	0x04, 0x10
        /*004a*/ 	.short	(.L_19 - .L_18)
.L_18:
        /*004c*/ 	.word	0x00000080
        /*0050*/ 	.word	0x00000001
        /*0054*/ 	.word	0x00000001


	//----- nvinfo : EIATTR_CBANK_PARAM_SIZE
	.align		4
.L_19:
        /*0058*/ 	.byte	0x03, 0x19
        /*005a*/ 	.short	0x0014


	//----- nvinfo : EIATTR_PARAM_CBANK
	.align		4
        /*005c*/ 	.byte	0x04, 0x0a
        /*005e*/ 	.short	(.L_21 - .L_20)
	.align		4
.L_20:
        /*0060*/ 	.word	index@(.nv.constant0.triton_poi_fused_convolution_relu_6)
        /*0064*/ 	.short	0x0210
        /*0066*/ 	.short	0x0014


	//----- nvinfo : EIATTR_SW_WAR
	.align		4
.L_21:
        /*0068*/ 	.byte	0x04, 0x36
        /*006a*/ 	.short	(.L_23 - .L_22)
.L_22:
        /*006c*/ 	.word	0x00000008
.L_23:


//--------------------- .nv.callgraph             --------------------------
	.section	.nv.callgraph,"",@"SHT_CUDA_CALLGRAPH"
	.align	4
	.sectionentsize	8
	.align		4
        /*0000*/ 	.word	0x00000000
	.align		4
        /*0004*/ 	.word	0xffffffff
	.align		4
        /*0008*/ 	.word	0x00000000
	.align		4
        /*000c*/ 	.word	0xfffffffe
	.align		4
        /*0010*/ 	.word	0x00000000
	.align		4
        /*0014*/ 	.word	0xfffffffd
	.align		4
        /*0018*/ 	.word	0x00000000
	.align		4
        /*001c*/ 	.word	0xfffffffc


//--------------------- .text.triton_poi_fused_convolution_relu_6 --------------------------
	.section	.text.triton_poi_fused_convolution_relu_6,"ax",@progbits
	.align	128
        .global         triton_poi_fused_convolution_relu_6
        .type           triton_poi_fused_convolution_relu_6,@function
        .size           triton_poi_fused_convolution_relu_6,(.L_x_1 - triton_poi_fused_convolution_relu_6)
        .other          triton_poi_fused_convolution_relu_6,@"STO_CUDA_ENTRY STV_DEFAULT"
triton_poi_fused_convolution_relu_6:
.text.triton_poi_fused_convolution_relu_6:
[----:B------:R-:W-:Y:S01]  /*0000*/  LDC R1, c[0x0][0x28] ;  /* 0x00000a00ff017b82 */ /* 0x000fe20000000800 */
[----:B------:R-:W1:Y:S07]  /*0010*/  S2R R0, SR_TID.X ;  /* 0x0000000000007919 */ /* 0x000e6e0000002100 */
[----:B------:R-:W2:Y:S01]  /*0020*/  LDC.64 R2, c[0x0][0x218] ;  /* 0x00008600ff027b82 */ /* 0x000ea20000000a00 */
[----:B------:R-:W-:Y:S01]  /*0030*/  ULDC.64 UR4, c[0x0][0x208] ;  /* 0x0000820000047ab9 */ /* 0x000fe20000000a00 */
[----:B------:R-:W3:Y:S06]  /*0040*/  S2R R9, SR_CTAID.X ;  /* 0x0000000000097919 */ /* 0x000eec0000002500 */
[----:B------:R-:W4:Y:S01]  /*0050*/  LDC.64 R4, c[0x0][0x210] ;  /* 0x00008400ff047b82 */ /* 0x000f220000000a00 */
[----:B-1----:R-:W-:Y:S01]  /*0060*/  IMAD.SHL.U32 R0, R0, 0x4, RZ ;  /* 0x0000000400007824 */ /* 0x002fe200078e00ff */
[----:B---3--:R-:W-:-:S04]  /*0070*/  SHF.R.S32.HI R6, RZ, 0x15, R9 ;  /* 0x00000015ff067819 */ /* 0x008fc80000011409 */
[----:B------:R-:W-:Y:S02]  /*0080*/  LOP3.LUT R0, R0, 0x1fc, RZ, 0xc0, !PT ;  /* 0x000001fc00007812 */ /* 0x000fe400078ec0ff */
[----:B------:R-:W-:-:S03]  /*0090*/  SGXT R6, R6, 0x1 ;  /* 0x000000010606781a */ /* 0x000fc60000000200 */
[----:B------:R-:W-:-:S05]  /*00a0*/  IMAD R9, R9, 0x400, R0 ;  /* 0x0000040009097824 */ /* 0x000fca00078e0200 */
[----:B------:R-:W-:-:S04]  /*00b0*/  LEA.HI R6, R6, R9, RZ, 0x6 ;  /* 0x0000000906067211 */ /* 0x000fc800078f30ff */
[--C-:B------:R-:W-:Y:S02]  /*00c0*/  SHF.R.S32.HI R0, RZ, 0x6, R6.reuse ;  /* 0x00000006ff007819 */ /* 0x100fe40000011406 */
[----:B------:R-:W-:Y:S01]  /*00d0*/  SHF.R.S32.HI R7, RZ, 0x1f, R6 ;  /* 0x0000001fff077819 */ /* 0x000fe20000011406 */
[----:B------:R-:W-:-:S03]  /*00e0*/  VIADD R6, R6, 0x200 ;  /* 0x0000020006067836 */ /* 0x000fc60000000000 */
[----:B------:R-:W-:Y:S02]  /*00f0*/  LEA.HI R8, R7, R0, RZ, 0x9 ;  /* 0x0000000007087211 */ /* 0x000fe400078f48ff */
[--C-:B------:R-:W-:Y:S02]  /*0100*/  SHF.R.S32.HI R7, RZ, 0x6, R6.reuse ;  /* 0x00000006ff077819 */ /* 0x100fe40000011406 */
[----:B------:R-:W-:Y:S02]  /*0110*/  SHF.R.S32.HI R6, RZ, 0x1f, R6 ;  /* 0x0000001fff067819 */ /* 0x000fe40000011406 */
[----:B------:R-:W-:Y:S01]  /*0120*/  LOP3.LUT R11, R8, 0xfffffe00, RZ, 0xc0, !PT ;  /* 0xfffffe00080b7812 */ /* 0x000fe200078ec0ff */
[----:B----4-:R-:W-:Y:S01]  /*0130*/  IMAD.WIDE R8, R9, 0x4, R4 ;  /* 0x0000000409087825 */ /* 0x010fe200078e0204 */
[----:B------:R-:W-:-:S03]  /*0140*/  LEA.HI R6, R6, R7, RZ, 0x9 ;  /* 0x0000000706067211 */ /* 0x000fc600078f48ff */
[----:B------:R-:W-:Y:S01]  /*0150*/  IMAD.IADD R11, R0, 0x1, -R11 ;  /* 0x00000001000b7824 */ /* 0x000fe200078e0a0b */
[----:B------:R-:W-:-:S03]  /*0160*/  LOP3.LUT R6, R6, 0xfffffe00, RZ, 0xc0, !PT ;  /* 0xfffffe0006067812 */ /* 0x000fc600078ec0ff */
[----:B--2---:R-:W-:-:S04]  /*0170*/  IMAD.WIDE R10, R11, 0x4, R2 ;  /* 0x000000040b0a7825 */ /* 0x004fc800078e0202 */
[----:B------:R-:W-:Y:S02]  /*0180*/  IMAD.IADD R13, R7, 0x1, -R6 ;  /* 0x00000001070d7824 */ /* 0x000fe400078e0a06 */
[----:B------:R-:W2:Y:S02]  /*0190*/  LDG.E.128 R4, desc[UR4][R8.64] ;  /* 0x0000000408047981 */ /* 0x000ea4000c1e1d00 */
[----:B------:R-:W-:Y:S02]  /*01a0*/  IMAD.WIDE R2, R13, 0x4, R2 ;  /* 0x000000040d027825 */ /* 0x000fe400078e0202 */
[----:B------:R-:W2:Y:S04]  /*01b0*/  LDG.E.EL R10, desc[UR4][R10.64] ;  /* 0x000000040a0a7981 */ /* 0x000ea8000c2e1900 */
[----:B------:R-:W3:Y:S04]  /*01c0*/  LDG.E.EL R2, desc[UR4][R2.64] ;  /* 0x0000000402027981 */ /* 0x000ee8000c2e1900 */
[----:B------:R-:W3:Y:S01]  /*01d0*/  LDG.E.128 R12, desc[UR4][R8.64+0x800] ;  /* 0x00080004080c7981 */ /* 0x000ee2000c1e1d00 */
[CC--:B--2---:R-:W-:Y:S01]  /*01e0*/  FSETP.GEU.AND P6, PT, R5.reuse, -R10.reuse, PT ;  /* 0x8000000a0500720b */ /* 0x0c4fe20003fce000 */
[--C-:B------:R-:W-:Y:S01]  /*01f0*/  FADD R5, R5, R10.reuse ;  /* 0x0000000a05057221 */ /* 0x100fe20000000000 */
[CC--:B------:R-:W-:Y:S01]  /*0200*/  FSETP.GEU.AND P0, PT, R6.reuse, -R10.reuse, PT ;  /* 0x8000000a0600720b */ /* 0x0c0fe20003f0e000 */
[--C-:B------:R-:W-:Y:S01]  /*0210*/  FADD R6, R6, R10.reuse ;  /* 0x0000000a06067221 */ /* 0x100fe20000000000 */
[C---:B------:R-:W-:Y:S01]  /*0220*/  FSETP.GEU.AND P1, PT, R7.reuse, -R10, PT ;  /* 0x8000000a0700720b */ /* 0x040fe20003f2e000 */
[----:B------:R-:W-:Y:S01]  /*0230*/  FADD R7, R7, R10 ;  /* 0x0000000a07077221 */ /* 0x000fe20000000000 */
[----:B------:R-:W-:-:S02]  /*0240*/  SEL R5, R5, RZ, P6 ;  /* 0x000000ff05057207 */ /* 0x000fc40003000000 */
[CC--:B---3--:R-:W-:Y:S01]  /*0250*/  FSETP.GEU.AND P3, PT, R13.reuse, -R2.reuse, PT ;  /* 0x800000020d00720b */ /* 0x0c8fe20003f6e000 */
[--C-:B------:R-:W-:Y:S01]  /*0260*/  FADD R13, R13, R2.reuse ;  /* 0x000000020d0d7221 */ /* 0x100fe20000000000 */
[CC--:B------:R-:W-:Y:S01]  /*0270*/  FSETP.GEU.AND P4, PT, R14.reuse, -R2.reuse, PT ;  /* 0x800000020e00720b */ /* 0x0c0fe20003f8e000 */
[--C-:B------:R-:W-:Y:S01]  /*0280*/  FADD R14, R14, R2.reuse ;  /* 0x000000020e0e7221 */ /* 0x100fe20000000000 */
[C---:B------:R-:W-:Y:S01]  /*0290*/  FSETP.GEU.AND P5, PT, R15.reuse, -R2, PT ;  /* 0x800000020f00720b */ /* 0x040fe20003fae000 */
[----:B------:R-:W-:Y:S01]  /*02a0*/  FADD R15, R15, R2 ;  /* 0x000000020f0f7221 */ /* 0x000fe20000000000 */
[C---:B------:R-:W-:Y:S01]  /*02b0*/  FSETP.GEU.AND P2, PT, R4.reuse, -R10, PT ;  /* 0x8000000a0400720b */ /* 0x040fe20003f4e000 */
[----:B------:R-:W-:Y:S01]  /*02c0*/  FADD R4, R4, R10 ;  /* 0x0000000a04047221 */ /* 0x000fe20000000000 */
[C---:B------:R-:W-:Y:S01]  /*02d0*/  FSETP.GEU.AND P6, PT, R12.reuse, -R2, PT ;  /* 0x800000020c00720b */ /* 0x040fe20003fce000 */
[----:B------:R-:W-:Y:S01]  /*02e0*/  FADD R2, R12, R2 ;  /* 0x000000020c027221 */ /* 0x000fe20000000000 */
[----:B------:R-:W-:-:S02]  /*02f0*/  SEL R6, R6, RZ, P0 ;  /* 0x000000ff06067207 */ /* 0x000fc40000000000 */
[----:B------:R-:W-:Y:S02]  /*0300*/  SEL R7, R7, RZ, P1 ;  /* 0x000000ff07077207 */ /* 0x000fe40000800000 */
[----:B------:R-:W-:Y:S02]  /*0310*/  SEL R4, R4, RZ, P2 ;  /* 0x000000ff04047207 */ /* 0x000fe40001000000 */
[----:B------:R-:W-:Y:S02]  /*0320*/  SEL R13, R13, RZ, P3 ;  /* 0x000000ff0d0d7207 */ /* 0x000fe40001800000 */
[----:B------:R-:W-:Y:S01]  /*0330*/  SEL R14, R14, RZ, P4 ;  /* 0x000000ff0e0e7207 */ /* 0x000fe20002000000 */
[----:B------:R-:W-:Y:S01]  /*0340*/  STG.E.128 desc[UR4][R8.64], R4 ;  /* 0x0000000408007986 */ /* 0x000fe2000c101d04 */
[----:B------:R-:W-:Y:S02]  /*0350*/  SEL R15, R15, RZ, P5 ;  /* 0x000000ff0f0f7207 */ /* 0x000fe40002800000 */
[----:B------:R-:W-:-:S05]  /*0360*/  SEL R12, R2, RZ, P6 ;  /* 0x000000ff020c7207 */ /* 0x000fca0003000000 */
[----:B------:R-:W-:Y:S01]  /*0370*/  STG.E.128 desc[UR4][R8.64+0x800], R12 ;  /* 0x0008000c08007986 */ /* 0x000fe2000c101d04 */
[----:B------:R-:W-:Y:S05]  /*0380*/  EXIT ;  /* 0x000000000000794d */ /* 0x000fea0003800000 */
.L_x_0:
[----:B------:R-:W-:-:S00]  /*0390*/  BRA `(.L_x_0) ;  /* 0xfffffffc00fc7947 */ /* 0x000fc0000383ffff */
[----:B------:R-:W-:-:S00]  /*03a0*/  NOP ;  /* 0x0000000000007918 */ /* 0x000fc00000000000 */
        /* <DEDUP_REMOVED lines=13> */
.L_x_1:


//--------------------- .nv.constant0.triton_poi_fused_convolution_relu_6 --------------------------
	.section	.nv.constant0.triton_poi_fused_convolution_relu_6,"a",@progbits
	.sectionflags	@""
	.align	4
.nv.constant0.triton_poi_fused_convolution_relu_6:
	.zero		548
